	.headerflags	@"EF_CUDA_TEXMODE_UNIFIED EF_CUDA_64BIT_ADDRESS EF_CUDA_ACCELERATORS EF_CUDA_SM90 EF_CUDA_VIRTUAL_SM(EF_CUDA_SM90)"
	.elftype	@"ET_EXEC"


//--------------------- .nv.info                  --------------------------
	.section	.nv.info,"",@"SHT_CUDA_INFO"
	.align	4


	//----- nvinfo : EIATTR_REGCOUNT
	.align		4
        /*0000*/ 	.byte	0x04, 0x2f
        /*0002*/ 	.short	(.L_2 - .L_1)
	.align		4
.L_1:
        /*0004*/ 	.word	index@(triton_per_fused__native_batch_norm_legit_4)
        /*0008*/ 	.word	0x00000020


	//----- nvinfo : EIATTR_MIN_STACK_SIZE
	.align		4
.L_2:
        /*000c*/ 	.byte	0x04, 0x12
        /*000e*/ 	.short	(.L_4 - .L_3)
	.align		4
.L_3:
        /*0010*/ 	.word	index@(triton_per_fused__native_batch_norm_legit_4)
        /*0014*/ 	.word	0x00000000


	//----- nvinfo : EIATTR_FRAME_SIZE
	.align		4
.L_4:
        /*0018*/ 	.byte	0x04, 0x11
        /*001a*/ 	.short	(.L_6 - .L_5)
	.align		4
.L_5:
        /*001c*/ 	.word	index@(triton_per_fused__native_batch_norm_legit_4)
        /*0020*/ 	.word	0x00000000


	//----- nvinfo : EIATTR_MIN_STACK_SIZE
	.align		4
.L_6:
        /*0024*/ 	.byte	0x04, 0x12
        /*0026*/ 	.short	(.L_8 - .L_7)
	.align		4
.L_7:
        /*0028*/ 	.word	index@(triton_per_fused__native_batch_norm_legit_4)
        /*002c*/ 	.word	0x00000000
.L_8:


//--------------------- .nv.info.triton_per_fused__native_batch_norm_legit_4 --------------------------
	.section	.nv.info.triton_per_fused__native_batch_norm_legit_4,"",@"SHT_CUDA_INFO"
	.sectionflags	@""
	.align	4


	//----- nvinfo : EIATTR_CUDA_API_VERSION
	.align		4
        /*0000*/ 	.byte	0x04, 0x37
        /*0002*/ 	.short	(.L_10 - .L_9)
.L_9:
        /*0004*/ 	.word	0x0000007c


	//----- nvinfo : EIATTR_KPARAM_INFO
	.align		4
.L_10:
        /*0008*/ 	.byte	0x04, 0x17
        /*000a*/ 	.short	(.L_12 - .L_11)
.L_11:
        /*000c*/ 	.word	0x00000000
        /*0010*/ 	.short	0x0004
        /*0012*/ 	.short	0x001c
        /*0014*/ 	.byte	0x00, 0xf0, 0x11, 0x00


	//----- nvinfo : EIATTR_KPARAM_INFO
	.align		4
.L_12:
        /*0018*/ 	.byte	0x04, 0x17
        /*001a*/ 	.short	(.L_14 - .L_13)
.L_13:
        /*001c*/ 	.word	0x00000000
        /*0020*/ 	.short	0x0003
        /*0022*/ 	.short	0x0018
        /*0024*/ 	.byte	0x00, 0xf0, 0x11, 0x00


	//----- nvinfo : EIATTR_KPARAM_INFO
	.align		4
.L_14:
        /*0028*/ 	.byte	0x04, 0x17
        /*002a*/ 	.short	(.L_16 - .L_15)
.L_15:
        /*002c*/ 	.word	0x00000000
        /*0030*/ 	.short	0x0002
        /*0032*/ 	.short	0x0010
        /*0034*/ 	.byte	0x00, 0xf4, 0x21, 0x00


	//----- nvinfo : EIATTR_KPARAM_INFO
	.align		4
.L_16:
        /*0038*/ 	.byte	0x04, 0x17
        /*003a*/ 	.short	(.L_18 - .L_17)
.L_17:
        /*003c*/ 	.word	0x00000000
        /*0040*/ 	.short	0x0001
        /*0042*/ 	.short	0x0008
        /*0044*/ 	.byte	0x00, 0xf4, 0x21, 0x00


	//----- nvinfo : EIATTR_KPARAM_INFO
	.align		4
.L_18:
        /*0048*/ 	.byte	0x04, 0x17
        /*004a*/ 	.short	(.L_20 - .L_19)
.L_19:
        /*004c*/ 	.word	0x00000000
        /*0050*/ 	.short	0x0000
        /*0052*/ 	.short	0x0000
        /*0054*/ 	.byte	0x00, 0xf4, 0x21, 0x00


	//----- nvinfo : EIATTR_SPARSE_MMA_MASK
	.align		4
.L_20:
        /*0058*/ 	.byte	0x03, 0x50
        /*005a*/ 	.short	0x0000


	//----- nvinfo : EIATTR_MAXREG_COUNT
	.align		4
        /*005c*/ 	.byte	0x03, 0x1b
        /*005e*/ 	.short	0x00ff


	//----- nvinfo : EIATTR_COOP_GROUP_MASK_REGIDS
	.align		4
        /*0060*/ 	.byte	0x04, 0x29
        /*0062*/ 	.short	(.L_22 - .L_21)


	//   ....[0]....
.L_21:
        /*0064*/ 	.word	0xffffffff


	//   ....[1]....
        /*0068*/ 	.word	0xffffffff


	//   ....[2]....
        /*006c*/ 	.word	0xffffffff


	//   ....[3]....
        /*0070*/ 	.word	0xffffffff


	//   ....[4]....
        /*0074*/ 	.word	0xffffffff


	//   ....[5]....
        /*0078*/ 	.word	0xffffffff


	//   ....[6]....
        /*007c*/ 	.word	0xffffffff


	//   ....[7]....
        /*0080*/ 	.word	0xffffffff


	//   ....[8]....
        /*0084*/ 	.word	0xffffffff


	//   ....[9]....
        /*0088*/ 	.word	0xffffffff


	//   ....[10]....
        /*008c*/ 	.word	0xffffffff


	//   ....[11]....
        /*0090*/ 	.word	0xffffffff


	//   ....[12]....
        /*0094*/ 	.word	0xffffffff


	//   ....[13]....
        /*0098*/ 	.word	0xffffffff


	//   ....[14]....
        /*009c*/ 	.word	0xffffffff


	//   ....[15]....
        /*00a0*/ 	.word	0xffffffff


	//   ....[16]....
        /*00a4*/ 	.word	0xffffffff


	//   ....[17]....
        /*00a8*/ 	.word	0xffffffff


	//   ....[18]....
        /*00ac*/ 	.word	0xffffffff


	//   ....[19]....
        /*00b0*/ 	.word	0xffffffff


	//   ....[20]....
        /*00b4*/ 	.word	0xffffffff


	//   ....[21]....
        /*00b8*/ 	.word	0xffffffff


	//   ....[22]....
        /*00bc*/ 	.word	0xffffffff


	//   ....[23]....
        /*00c0*/ 	.word	0xffffffff


	//----- nvinfo : EIATTR_COOP_GROUP_INSTR_OFFSETS
	.align		4
.L_22:
        /*00c4*/ 	.byte	0x04, 0x28
        /*00c6*/ 	.short	(.L_24 - .L_23)


	//   ....[0]....
.L_23:
        /*00c8*/ 	.word	0x000003e0


	//   ....[1]....
        /*00cc*/ 	.word	0x000003f0


	//   ....[2]....
        /*00d0*/ 	.word	0x00000400


	//   ....[3]....
        /*00d4*/ 	.word	0x00000410


	//   ....[4]....
        /*00d8*/ 	.word	0x00000450


	//   ....[5]....
        /*00dc*/ 	.word	0x00000470


	//   ....[6]....
        /*00e0*/ 	.word	0x00000480


	//   ....[7]....
        /*00e4*/ 	.word	0x00000490


	//   ....[8]....
        /*00e8*/ 	.word	0x000004d0


	//   ....[9]....
        /*00ec*/ 	.word	0x000004f0


	//   ....[10]....
        /*00f0*/ 	.word	0x00000500


	//   ....[11]....
        /*00f4*/ 	.word	0x00000510


	//   ....[12]....
        /*00f8*/ 	.word	0x00000850


	//   ....[13]....
        /*00fc*/ 	.word	0x00000860


	//   ....[14]....
        /*0100*/ 	.word	0x00000870


	//   ....[15]....
        /*0104*/ 	.word	0x00000880


	//   ....[16]....
        /*0108*/ 	.word	0x000008b0


	//   ....[17]....
        /*010c*/ 	.word	0x000008d0


	//   ....[18]....
        /*0110*/ 	.word	0x000008f0


	//   ....[19]....
        /*0114*/ 	.word	0x00000900


	//   ....[20]....
        /*0118*/ 	.word	0x00000930


	//   ....[21]....
        /*011c*/ 	.word	0x00000960


	//   ....[22]....
        /*0120*/ 	.word	0x00000970


	//   ....[23]....
        /*0124*/ 	.word	0x00000980


	//----- nvinfo : EIATTR_EXIT_INSTR_OFFSETS
	.align		4
.L_24:
        /*0128*/ 	.byte	0x04, 0x1c
        /*012a*/ 	.short	(.L_26 - .L_25)


	//   ....[0]....
.L_25:
        /*012c*/ 	.word	0x00000b60


	//   ....[1]....
        /*0130*/ 	.word	0x00000b90


	//----- nvinfo : EIATTR_REQNTID
	.align		4
.L_26:
        /*0134*/ 	.byte	0x04, 0x10
        /*0136*/ 	.short	(.L_28 - .L_27)
.L_27:
        /*0138*/ 	.word	0x00000100
        /*013c*/ 	.word	0x00000001
        /*0140*/ 	.word	0x00000001


	//----- nvinfo : EIATTR_CBANK_PARAM_SIZE
	.align		4
.L_28:
        /*0144*/ 	.byte	0x03, 0x19
        /*0146*/ 	.short	0x0020


	//----- nvinfo : EIATTR_PARAM_CBANK
	.align		4
        /*0148*/ 	.byte	0x04, 0x0a
        /*014a*/ 	.short	(.L_30 - .L_29)
	.align		4
.L_29:
        /*014c*/ 	.word	index@(.nv.constant0.triton_per_fused__native_batch_norm_legit_4)
        /*0150*/ 	.short	0x0210
        /*0152*/ 	.short	0x0020


	//----- nvinfo : EIATTR_SW_WAR
	.align		4
.L_30:
        /*0154*/ 	.byte	0x04, 0x36
        /*0156*/ 	.short	(.L_32 - .L_31)
.L_31:
        /*0158*/ 	.word	0x00000008
.L_32:


//--------------------- .nv.callgraph             --------------------------
	.section	.nv.callgraph,"",@"SHT_CUDA_CALLGRAPH"
	.align	4
	.sectionentsize	8
	.align		4
        /*0000*/ 	.word	0x00000000
	.align		4
        /*0004*/ 	.word	0xffffffff
	.align		4
        /*0008*/ 	.word	0x00000000
	.align		4
        /*000c*/ 	.word	0xfffffffe
	.align		4
        /*0010*/ 	.word	0x00000000
	.align		4
        /*0014*/ 	.word	0xfffffffd
	.align		4
        /*0018*/ 	.word	0x00000000
	.align		4
        /*001c*/ 	.word	0xfffffffc


//--------------------- .nv.constant4             --------------------------
	.section	.nv.constant4,"a",@progbits
	.align	8
	.align		8
.nv.constant4:
        /*0000*/ 	.dword	_$_str


//--------------------- .text.triton_per_fused__native_batch_norm_legit_4 --------------------------
	.section	.text.triton_per_fused__native_batch_norm_legit_4,"ax",@progbits
	.sectionflags	@"SHF_BARRIERS=1"
	.align	128
        .global         triton_per_fused__native_batch_norm_legit_4
        .type           triton_per_fused__native_batch_norm_legit_4,@function
        .size           triton_per_fused__native_batch_norm_legit_4,(.L_x_1 - triton_per_fused__native_batch_norm_legit_4)
        .other          triton_per_fused__native_batch_norm_legit_4,@"STO_CUDA_ENTRY STV_DEFAULT"
triton_per_fused__native_batch_norm_legit_4:
.text.triton_per_fused__native_batch_norm_legit_4:
[----:B------:R-:W0:Y:S02]  /*0000*/  LDC R1, c[0x0][0x28] ;  /* 0x00000a00ff017b82 */ /* 0x000e240000000800 */
[----:B------:R-:W1:Y:S01]  /*0010*/  S2R R15, SR_CTAID.X ;  /* 0x00000000000f7919 */ /* 0x000e620000002500 */
[----:B------:R-:W2:Y:S01]  /*0020*/  LDC.64 R2, c[0x0][0x218] ;  /* 0x00008600ff027b82 */ /* 0x000ea20000000a00 */
[----:B------:R-:W-:Y:S01]  /*0030*/  ULDC.64 UR6, c[0x0][0x208] ;  /* 0x0000820000067ab9 */ /* 0x000fe20000000a00 */
[----:B------:R-:W3:Y:S01]  /*0040*/  S2R R0, SR_TID.X ;  /* 0x0000000000007919 */ /* 0x000ee20000002100 */
[----:B-1----:R-:W-:Y:S02]  /*0050*/  SHF.L.U32 R15, R15, 0x7, RZ ;  /* 0x000000070f0f7819 */ /* 0x002fe400000006ff */
[----:B---3--:R-:W-:-:S04]  /*0060*/  SHF.L.U32 R28, R0, 0x2, RZ ;  /* 0x00000002001c7819 */ /* 0x008fc800000006ff */
[----:B------:R-:W-:-:S04]  /*0070*/  LOP3.LUT R4, R15, 0x7c, R28, 0xf8, !PT ;  /* 0x0000007c0f047812 */ /* 0x000fc800078ef81c */
[----:B------:R-:W-:Y:S02]  /*0080*/  SHF.R.S32.HI R5, RZ, 0x1f, R4 ;  /* 0x0000001fff057819 */ /* 0x000fe40000011404 */
[----:B------:R-:W-:Y:S02]  /*0090*/  ISETP.GE.AND P1, PT, R4, 0x400, PT ;  /* 0x000004000400780c */ /* 0x000fe40003f26270 */
[----:B------:R-:W-:Y:S02]  /*00a0*/  LEA.HI R6, R5, R4, RZ, 0x8 ;  /* 0x0000000405067211 */ /* 0x000fe400078f40ff */
[----:B------:R-:W-:Y:S02]  /*00b0*/  SHF.L.U32 R5, R0, 0x3, RZ ;  /* 0x0000000300057819 */ /* 0x000fe400000006ff */
[C---:B------:R-:W-:Y:S02]  /*00c0*/  SHF.L.U32 R7, R6.reuse, 0x4, RZ ;  /* 0x0000000406077819 */ /* 0x040fe400000006ff */
[----:B------:R-:W-:-:S02]  /*00d0*/  LOP3.LUT R6, R6, 0xffffff00, RZ, 0xc0, !PT ;  /* 0xffffff0006067812 */ /* 0x000fc400078ec0ff */
[----:B------:R-:W-:-:S04]  /*00e0*/  LOP3.LUT R8, R7, 0xfffff000, RZ, 0xc0, !PT ;  /* 0xfffff00007087812 */ /* 0x000fc800078ec0ff */
[----:B------:R-:W-:-:S04]  /*00f0*/  LOP3.LUT R5, R8, 0x700, R5, 0xf8, !PT ;  /* 0x0000070008057812 */ /* 0x000fc800078ef805 */
[----:B------:R-:W-:Y:S02]  /*0100*/  IADD3 R13, R5, R4, -R6 ;  /* 0x00000004050d7210 */ /* 0x000fe40007ffe806 */
[----:B------:R-:W-:Y:S02]  /*0110*/  CS2R R4, SRZ ;  /* 0x0000000000047805 */ /* 0x000fe4000001ff00 */
[----:B------:R-:W-:Y:S02]  /*0120*/  CS2R R6, SRZ ;  /* 0x0000000000067805 */ /* 0x000fe4000001ff00 */
[----:B------:R-:W-:Y:S01]  /*0130*/  IADD3 R9, R13, 0x800, RZ ;  /* 0x000008000d097810 */ /* 0x000fe20007ffe0ff */
[----:B--2---:R-:W-:Y:S01]  /*0140*/  IMAD.WIDE R12, R13, 0x4, R2 ;  /* 0x000000040d0c7825 */ /* 0x004fe200078e0202 */
[----:B------:R-:W-:-:S03]  /*0150*/  CS2R R10, SRZ ;  /* 0x00000000000a7805 */ /* 0x000fc6000001ff00 */
[----:B------:R-:W-:Y:S01]  /*0160*/  IMAD.WIDE R2, R9, 0x4, R2 ;  /* 0x0000000409027825 */ /* 0x000fe200078e0202 */
[----:B------:R-:W-:Y:S01]  /*0170*/  CS2R R8, SRZ ;  /* 0x0000000000087805 */ /* 0x000fe2000001ff00 */
[----:B------:R-:W2:Y:S05]  /*0180*/  @!P1 LDG.E.128 R4, desc[UR6][R12.64] ;  /* 0x000000060c049981 */ /* 0x000eaa000c1e1d00 */
[----:B------:R1:W3:Y:S01]  /*0190*/  @!P1 LDG.E.128 R8, desc[UR6][R2.64] ;  /* 0x0000000602089981 */ /* 0x0002e2000c1e1d00 */
[----:B------:R-:W4:Y:S01]  /*01a0*/  S2UR UR5, SR_CgaCtaId ;  /* 0x00000000000579c3 */ /* 0x000f220000008800 */
[----:B------:R-:W-:Y:S01]  /*01b0*/  LOP3.LUT R27, R28, 0x7c, RZ, 0xc0, !PT ;  /* 0x0000007c1c1b7812 */ /* 0x000fe200078ec0ff */
[----:B------:R-:W-:Y:S01]  /*01c0*/  UMOV UR4, 0x400 ;  /* 0x0000040000047882 */ /* 0x000fe20000000000 */
[----:B------:R-:W-:-:S02]  /*01d0*/  ISETP.GE.AND P2, PT, R0, 0x400, PT ;  /* 0x000004000000780c */ /* 0x000fc40003f46270 */
[C---:B------:R-:W-:Y:S02]  /*01e0*/  LOP3.LUT P0, RZ, R0.reuse, 0x7, RZ, 0xc0, !PT ;  /* 0x0000000700ff7812 */ /* 0x040fe4000780c0ff */
[----:B-1----:R-:W-:Y:S02]  /*01f0*/  SHF.L.U32 R2, R27, 0x5, RZ ;  /* 0x000000051b027819 */ /* 0x002fe400000006ff */
[----:B------:R-:W-:Y:S01]  /*0200*/  ISETP.LT.AND P0, PT, R0, 0x400, !P0 ;  /* 0x000004000000780c */ /* 0x000fe20004701270 */
[----:B----4-:R-:W-:Y:S01]  /*0210*/  UPRMT UR4, UR5, 0x654, UR4 ;  /* 0x0000065405047896 */ /* 0x010fe20008000004 */
[----:B--2---:R-:W-:Y:S02]  /*0220*/  SEL R23, R4, RZ, !P1 ;  /* 0x000000ff04177207 */ /* 0x004fe40004800000 */
[----:B------:R-:W-:Y:S02]  /*0230*/  SEL R24, R5, RZ, !P1 ;  /* 0x000000ff05187207 */ /* 0x000fe40004800000 */
[----:B------:R-:W-:-:S02]  /*0240*/  SEL R25, R6, RZ, !P1 ;  /* 0x000000ff06197207 */ /* 0x000fc40004800000 */
[----:B---3--:R-:W-:Y:S02]  /*0250*/  SEL R8, R8, RZ, !P1 ;  /* 0x000000ff08087207 */ /* 0x008fe40004800000 */
[----:B------:R-:W-:Y:S02]  /*0260*/  SEL R13, R10, RZ, !P1 ;  /* 0x000000ff0a0d7207 */ /* 0x000fe40004800000 */
[----:B------:R-:W-:Y:S01]  /*0270*/  SEL R26, R7, RZ, !P1 ;  /* 0x000000ff071a7207 */ /* 0x000fe20004800000 */
[----:B------:R-:W-:Y:S01]  /*0280*/  FADD R3, R23, R8 ;  /* 0x0000000817037221 */ /* 0x000fe20000000000 */
[----:B------:R-:W-:Y:S02]  /*0290*/  SEL R9, R9, RZ, !P1 ;  /* 0x000000ff09097207 */ /* 0x000fe40004800000 */
[----:B------:R-:W-:Y:S02]  /*02a0*/  SEL R10, R11, RZ, !P1 ;  /* 0x000000ff0b0a7207 */ /* 0x000fe40004800000 */
[----:B------:R-:W-:Y:S01]  /*02b0*/  SEL R6, R3, RZ, !P1 ;  /* 0x000000ff03067207 */ /* 0x000fe20004800000 */
[----:B------:R-:W-:Y:S01]  /*02c0*/  FADD R4, R24, R9 ;  /* 0x0000000918047221 */ /* 0x000fe20000000000 */
[----:B------:R-:W-:Y:S01]  /*02d0*/  FADD R3, R25, R13 ;  /* 0x0000000d19037221 */ /* 0x000fe20000000000 */
[----:B------:R-:W-:Y:S01]  /*02e0*/  FADD R5, R26, R10 ;  /* 0x0000000a1a057221 */ /* 0x000fe20000000000 */
[----:B------:R-:W-:-:S02]  /*02f0*/  SHF.R.U32.HI R11, RZ, 0x3, R0 ;  /* 0x00000003ff0b7819 */ /* 0x000fc40000011600 */
[----:B------:R-:W-:Y:S02]  /*0300*/  SEL R4, R4, RZ, !P1 ;  /* 0x000000ff04047207 */ /* 0x000fe40004800000 */
[----:B------:R-:W-:Y:S02]  /*0310*/  LOP3.LUT R11, R2, 0x1c, R11, 0xf8, !PT ;  /* 0x0000001c020b7812 */ /* 0x000fe400078ef80b */
[----:B------:R-:W-:Y:S02]  /*0320*/  SEL R12, R3, RZ, !P1 ;  /* 0x000000ff030c7207 */ /* 0x000fe40004800000 */
[----:B------:R-:W-:Y:S01]  /*0330*/  SEL R28, R5, RZ, !P1 ;  /* 0x000000ff051c7207 */ /* 0x000fe20004800000 */
[----:B------:R-:W-:Y:S01]  /*0340*/  STS [R11+UR4], R6 ;  /* 0x000000060b007988 */ /* 0x000fe20008000804 */
[----:B------:R-:W-:-:S03]  /*0350*/  SHF.L.U32 R3, R0, 0x2, RZ ;  /* 0x0000000200037819 */ /* 0x000fc600000006ff */
[----:B------:R-:W-:Y:S04]  /*0360*/  STS [R11+UR4+0x20], R4 ;  /* 0x000020040b007988 */ /* 0x000fe80008000804 */
[----:B------:R-:W-:Y:S04]  /*0370*/  STS [R11+UR4+0x40], R12 ;  /* 0x0000400c0b007988 */ /* 0x000fe80008000804 */
[----:B------:R-:W-:Y:S01]  /*0380*/  STS [R11+UR4+0x60], R28 ;  /* 0x0000601c0b007988 */ /* 0x000fe20008000804 */
[----:B------:R-:W-:Y:S06]  /*0390*/  BAR.SYNC.DEFER_BLOCKING 0x0 ;  /* 0x0000000000007b1d */ /* 0x000fec0000010000 */
[----:B------:R-:W1:Y:S04]  /*03a0*/  @!P2 LDS R21, [R3+UR4] ;  /* 0x000000040315a984 */ /* 0x000e680008000800 */
[----:B------:R-:W2:Y:S04]  /*03b0*/  @!P2 LDS R20, [R3+UR4+0x400] ;  /* 0x000400040314a984 */ /* 0x000ea80008000800 */
[----:B------:R-:W3:Y:S04]  /*03c0*/  @!P2 LDS R22, [R3+UR4+0x800] ;  /* 0x000800040316a984 */ /* 0x000ee80008000800 */
[----:B------:R-:W4:Y:S04]  /*03d0*/  @!P2 LDS R19, [R3+UR4+0xc00] ;  /* 0x000c00040313a984 */ /* 0x000f280008000800 */
[----:B-1----:R-:W1:Y:S04]  /*03e0*/  SHFL.BFLY PT, R6, R21, 0x4, 0x1f ;  /* 0x0c801f0015067f89 */ /* 0x002e6800000e0000 */
[----:B--2---:R-:W2:Y:S04]  /*03f0*/  SHFL.BFLY PT, R5, R20, 0x4, 0x1f ;  /* 0x0c801f0014057f89 */ /* 0x004ea800000e0000 */
[----:B---3--:R-:W3:Y:S04]  /*0400*/  SHFL.BFLY PT, R7, R22, 0x4, 0x1f ;  /* 0x0c801f0016077f89 */ /* 0x008ee800000e0000 */
[----:B----4-:R-:W4:Y:S01]  /*0410*/  SHFL.BFLY PT, R29, R19, 0x4, 0x1f ;  /* 0x0c801f00131d7f89 */ /* 0x010f2200000e0000 */
[----:B-1----:R-:W-:Y:S01]  /*0420*/  FADD R4, R21, R6 ;  /* 0x0000000615047221 */ /* 0x002fe20000000000 */
[----:B--2---:R-:W-:Y:S01]  /*0430*/  FADD R5, R20, R5 ;  /* 0x0000000514057221 */ /* 0x004fe20000000000 */
[----:B---3--:R-:W-:-:S04]  /*0440*/  FADD R6, R22, R7 ;  /* 0x0000000716067221 */ /* 0x008fc80000000000 */
[----:B------:R-:W1:Y:S01]  /*0450*/  SHFL.BFLY PT, R12, R5, 0x2, 0x1f ;  /* 0x0c401f00050c7f89 */ /* 0x000e6200000e0000 */
[----:B----4-:R-:W-:-:S03]  /*0460*/  FADD R22, R19, R29 ;  /* 0x0000001d13167221 */ /* 0x010fc60000000000 */
[----:B------:R-:W2:Y:S04]  /*0470*/  SHFL.BFLY PT, R7, R4, 0x2, 0x1f ;  /* 0x0c401f0004077f89 */ /* 0x000ea800000e0000 */
[----:B------:R-:W3:Y:S04]  /*0480*/  SHFL.BFLY PT, R29, R6, 0x2, 0x1f ;  /* 0x0c401f00061d7f89 */ /* 0x000ee800000e0000 */
[----:B------:R-:W4:Y:S01]  /*0490*/  SHFL.BFLY PT, R21, R22, 0x2, 0x1f ;  /* 0x0c401f0016157f89 */ /* 0x000f2200000e0000 */
        /* <DEDUP_REMOVED lines=9> */
[----:B--2---:R-:W-:-:S04]  /*0530*/  FADD R28, R19, R28 ;  /* 0x0000001c131c7221 */ /* 0x004fc80000000000 */
[----:B------:R-:W-:Y:S01]  /*0540*/  @P0 STS [R3+UR4], R20 ;  /* 0x0000001403000988 */ /* 0x000fe20008000804 */
[----:B---3--:R-:W-:-:S03]  /*0550*/  FADD R22, R12, R21 ;  /* 0x000000150c167221 */ /* 0x008fc60000000000 */
[----:B------:R-:W-:Y:S01]  /*0560*/  @P0 STS [R3+UR4+0x800], R28 ;  /* 0x0008001c03000988 */ /* 0x000fe20008000804 */
[----:B------:R-:W-:Y:S01]  /*0570*/  IADD3 R12, R2, UR4, RZ ;  /* 0x00000004020c7c10 */ /* 0x000fe2000fffe0ff */
[----:B----4-:R-:W-:Y:S02]  /*0580*/  FADD R21, R29, R4 ;  /* 0x000000041d157221 */ /* 0x010fe40000000000 */
[----:B------:R-:W-:Y:S02]  /*0590*/  @P0 STS [R3+UR4+0x400], R22 ;  /* 0x0004001603000988 */ /* 0x000fe40008000804 */
[----:B------:R-:W-:Y:S02]  /*05a0*/  IMAD R27, R27, -0x1c, R12 ;  /* 0xffffffe41b1b7824 */ /* 0x000fe400078e020c */
[----:B------:R-:W-:Y:S01]  /*05b0*/  @P0 STS [R3+UR4+0xc00], R21 ;  /* 0x000c001503000988 */ /* 0x000fe20008000804 */
[----:B------:R-:W-:Y:S06]  /*05c0*/  BAR.SYNC.DEFER_BLOCKING 0x0 ;  /* 0x0000000000007b1d */ /* 0x000fec0000010000 */
[----:B------:R-:W1:Y:S04]  /*05d0*/  LDS R4, [R2+UR4] ;  /* 0x0000000402047984 */ /* 0x000e680008000800 */
[----:B------:R-:W2:Y:S04]  /*05e0*/  LDS R5, [R2+UR4+0x20] ;  /* 0x0000200402057984 */ /* 0x000ea80008000800 */
[----:B------:R-:W3:Y:S04]  /*05f0*/  LDS R6, [R2+UR4+0x40] ;  /* 0x0000400402067984 */ /* 0x000ee80008000800 */
[----:B------:R-:W4:Y:S01]  /*0600*/  LDS R7, [R2+UR4+0x60] ;  /* 0x0000600402077984 */ /* 0x000f220008000800 */
[----:B------:R-:W-:Y:S01]  /*0610*/  BAR.SYNC.DEFER_BLOCKING 0x0 ;  /* 0x0000000000007b1d */ /* 0x000fe20000010000 */
[C---:B-1----:R-:W-:Y:S01]  /*0620*/  FFMA R8, R4.reuse, -0.0625, R8 ;  /* 0xbd80000004087823 */ /* 0x042fe20000000008 */
[----:B------:R-:W-:Y:S01]  /*0630*/  FFMA R23, R4, -0.0625, R23 ;  /* 0xbd80000004177823 */ /* 0x000fe20000000017 */
[C---:B--2---:R-:W-:Y:S01]  /*0640*/  FFMA R9, R5.reuse, -0.0625, R9 ;  /* 0xbd80000005097823 */ /* 0x044fe20000000009 */
[----:B------:R-:W-:Y:S01]  /*0650*/  FFMA R24, R5, -0.0625, R24 ;  /* 0xbd80000005187823 */ /* 0x000fe20000000018 */
[----:B------:R-:W-:-:S02]  /*0660*/  FMUL R8, R8, R8 ;  /* 0x0000000808087220 */ /* 0x000fc40000400000 */
[----:B------:R-:W-:Y:S01]  /*0670*/  FMUL R9, R9, R9 ;  /* 0x0000000909097220 */ /* 0x000fe20000400000 */
[C---:B---3--:R-:W-:Y:S01]  /*0680*/  FFMA R13, R6.reuse, -0.0625, R13 ;  /* 0xbd800000060d7823 */ /* 0x048fe2000000000d */
[----:B------:R-:W-:Y:S01]  /*0690*/  FFMA R8, R23, R23, R8 ;  /* 0x0000001717087223 */ /* 0x000fe20000000008 */
[----:B------:R-:W-:Y:S01]  /*06a0*/  FFMA R25, R6, -0.0625, R25 ;  /* 0xbd80000006197823 */ /* 0x000fe20000000019 */
[----:B----4-:R-:W-:Y:S01]  /*06b0*/  STS.128 [R27], R4 ;  /* 0x000000041b007388 */ /* 0x010fe20000000c00 */
[----:B------:R-:W-:Y:S01]  /*06c0*/  FFMA R24, R24, R24, R9 ;  /* 0x0000001818187223 */ /* 0x000fe20000000009 */
[----:B------:R-:W-:Y:S01]  /*06d0*/  LOP3.LUT R9, R0, 0x7f, RZ, 0xc0, !PT ;  /* 0x0000007f00097812 */ /* 0x000fe200078ec0ff */
[----:B------:R-:W-:Y:S01]  /*06e0*/  FFMA R10, R7, -0.0625, R10 ;  /* 0xbd800000070a7823 */ /* 0x000fe2000000000a */
[----:B------:R-:W-:Y:S01]  /*06f0*/  FMUL R12, R13, R13 ;  /* 0x0000000d0d0c7220 */ /* 0x000fe20000400000 */
[----:B------:R-:W-:Y:S01]  /*0700*/  FFMA R26, R7, -0.0625, R26 ;  /* 0xbd800000071a7823 */ /* 0x000fe2000000001a */
[----:B------:R-:W-:Y:S01]  /*0710*/  LEA R9, R9, UR4, 0x2 ;  /* 0x0000000409097c11 */ /* 0x000fe2000f8e10ff */
[----:B------:R-:W-:Y:S01]  /*0720*/  FMUL R13, R10, R10 ;  /* 0x0000000a0a0d7220 */ /* 0x000fe20000400000 */
[----:B------:R-:W-:Y:S01]  /*0730*/  SEL R10, R8, RZ, !P1 ;  /* 0x000000ff080a7207 */ /* 0x000fe20004800000 */
[----:B------:R-:W-:Y:S01]  /*0740*/  BAR.SYNC.DEFER_BLOCKING 0x0 ;  /* 0x0000000000007b1d */ /* 0x000fe20000010000 */
[----:B------:R-:W-:Y:S01]  /*0750*/  FFMA R12, R25, R25, R12 ;  /* 0x00000019190c7223 */ /* 0x000fe2000000000c */
[----:B------:R-:W-:Y:S01]  /*0760*/  FFMA R13, R26, R26, R13 ;  /* 0x0000001a1a0d7223 */ /* 0x000fe2000000000d */
[----:B------:R-:W-:-:S03]  /*0770*/  SEL R24, R24, RZ, !P1 ;  /* 0x000000ff18187207 */ /* 0x000fc60004800000 */
[----:B------:R-:W-:Y:S02]  /*0780*/  SEL R12, R12, RZ, !P1 ;  /* 0x000000ff0c0c7207 */ /* 0x000fe40004800000 */
[----:B------:R-:W-:Y:S01]  /*0790*/  SEL R20, R13, RZ, !P1 ;  /* 0x000000ff0d147207 */ /* 0x000fe20004800000 */
[----:B------:R-:W-:Y:S01]  /*07a0*/  LDS R8, [R9] ;  /* 0x0000000009087984 */ /* 0x000fe20000000800 */
[----:B------:R-:W-:Y:S06]  /*07b0*/  BAR.SYNC.DEFER_BLOCKING 0x0 ;  /* 0x0000000000007b1d */ /* 0x000fec0000010000 */
[----:B------:R-:W-:Y:S04]  /*07c0*/  STS [R11+UR4], R10 ;  /* 0x0000000a0b007988 */ /* 0x000fe80008000804 */
        /* <DEDUP_REMOVED lines=13> */
[----:B--2---:R-:W-:-:S04]  /*08a0*/  FADD R7, R14, R5 ;  /* 0x000000050e077221 */ /* 0x004fc80000000000 */
[----:B------:R-:W1:Y:S01]  /*08b0*/  SHFL.BFLY PT, R5, R4, 0x2, 0x1f ;  /* 0x0c401f0004057f89 */ /* 0x000e6200000e0000 */
[----:B---3--:R-:W-:-:S03]  /*08c0*/  FADD R13, R16, R13 ;  /* 0x0000000d100d7221 */ /* 0x008fc60000000000 */
[----:B------:R-:W2:Y:S01]  /*08d0*/  SHFL.BFLY PT, R6, R7, 0x2, 0x1f ;  /* 0x0c401f0007067f89 */ /* 0x000ea200000e0000 */
[----:B----4-:R-:W-:-:S03]  /*08e0*/  FADD R19, R18, R19 ;  /* 0x0000001312137221 */ /* 0x010fc60000000000 */
[----:B------:R-:W3:Y:S04]  /*08f0*/  SHFL.BFLY PT, R10, R13, 0x2, 0x1f ;  /* 0x0c401f000d0a7f89 */ /* 0x000ee800000e0000 */
[----:B------:R-:W4:Y:S01]  /*0900*/  SHFL.BFLY PT, R12, R19, 0x2, 0x1f ;  /* 0x0c401f00130c7f89 */ /* 0x000f2200000e0000 */
[----:B-1----:R-:W-:Y:S01]  /*0910*/  FADD R5, R4, R5 ;  /* 0x0000000504057221 */ /* 0x002fe20000000000 */
[----:B--2---:R-:W-:-:S04]  /*0920*/  FADD R11, R7, R6 ;  /* 0x00000006070b7221 */ /* 0x004fc80000000000 */
[----:B------:R-:W1:Y:S01]  /*0930*/  SHFL.BFLY PT, R6, R5, 0x1, 0x1f ;  /* 0x0c201f0005067f89 */ /* 0x000e6200000e0000 */
[----:B---3--:R-:W-:Y:S01]  /*0940*/  FADD R14, R13, R10 ;  /* 0x0000000a0d0e7221 */ /* 0x008fe20000000000 */
[----:B----4-:R-:W-:-:S04]  /*0950*/  FADD R18, R19, R12 ;  /* 0x0000000c13127221 */ /* 0x010fc80000000000 */
[----:B------:R-:W2:Y:S04]  /*0960*/  SHFL.BFLY PT, R17, R14, 0x1, 0x1f ;  /* 0x0c201f000e117f89 */ /* 0x000ea800000e0000 */
[----:B------:R-:W3:Y:S04]  /*0970*/  SHFL.BFLY PT, R12, R11, 0x1, 0x1f ;  /* 0x0c201f000b0c7f89 */ /* 0x000ee800000e0000 */
[----:B------:R-:W4:Y:S01]  /*0980*/  SHFL.BFLY PT, R21, R18, 0x1, 0x1f ;  /* 0x0c201f0012157f89 */ /* 0x000f2200000e0000 */
[----:B-1----:R-:W-:-:S05]  /*0990*/  FADD R10, R5, R6 ;  /* 0x00000006050a7221 */ /* 0x002fca0000000000 */
[----:B------:R1:W-:Y:S01]  /*09a0*/  @P0 STS [R3+UR4], R10 ;  /* 0x0000000a03000988 */ /* 0x0003e20008000804 */
[----:B--2---:R-:W-:Y:S01]  /*09b0*/  FADD R16, R14, R17 ;  /* 0x000000110e107221 */ /* 0x004fe20000000000 */
[----:B------:R-:W-:Y:S01]  /*09c0*/  HFMA2.MMA R14, -RZ, RZ, 1.375, 0 ;  /* 0x3d800000ff0e7435 */ /* 0x000fe200000001ff */
[----:B------:R-:W-:Y:S01]  /*09d0*/  LOP3.LUT R17, R15, 0x7f, R0, 0xf8, !PT ;  /* 0x0000007f0f117812 */ /* 0x000fe200078ef800 */
[----:B---3--:R-:W-:Y:S02]  /*09e0*/  FADD R12, R11, R12 ;  /* 0x0000000c0b0c7221 */ /* 0x008fe40000000000 */
[----:B------:R-:W-:Y:S01]  /*09f0*/  @P0 STS [R3+UR4+0x800], R16 ;  /* 0x0008001003000988 */ /* 0x000fe20008000804 */
[----:B----4-:R-:W-:-:S03]  /*0a00*/  FADD R20, R18, R21 ;  /* 0x0000001512147221 */ /* 0x010fc60000000000 */
[----:B------:R2:W-:Y:S01]  /*0a10*/  @P0 STS [R3+UR4+0x400], R12 ;  /* 0x0004000c03000988 */ /* 0x0005e20008000804 */
[----:B-1----:R-:W1:Y:S03]  /*0a20*/  LDC.64 R10, c[0x0][0x210] ;  /* 0x00008400ff0a7b82 */ /* 0x002e660000000a00 */
[----:B------:R-:W-:Y:S05]  /*0a30*/  @P0 STS [R3+UR4+0xc00], R20 ;  /* 0x000c001403000988 */ /* 0x000fea0008000804 */
[----:B------:R-:W-:Y:S01]  /*0a40*/  BAR.SYNC.DEFER_BLOCKING 0x0 ;  /* 0x0000000000007b1d */ /* 0x000fe20000010000 */
[----:B------:R-:W-:-:S04]  /*0a50*/  LOP3.LUT P0, RZ, R0, 0x80, RZ, 0xc0, !PT ;  /* 0x0000008000ff7812 */ /* 0x000fc8000780c0ff */
[----:B------:R-:W-:-:S03]  /*0a60*/  ISETP.LT.AND P0, PT, R17, 0x400, !P0 ;  /* 0x000004001100780c */ /* 0x000fc60004701270 */
[----:B--2---:R-:W2:Y:S01]  /*0a70*/  LDC.64 R12, c[0x0][0x220] ;  /* 0x00008800ff0c7b82 */ /* 0x004ea20000000a00 */
[----:B------:R-:W-:Y:S04]  /*0a80*/  LDS R4, [R2+UR4] ;  /* 0x0000000402047984 */ /* 0x000fe80008000800 */
[----:B------:R-:W-:Y:S04]  /*0a90*/  LDS R5, [R2+UR4+0x20] ;  /* 0x0000200402057984 */ /* 0x000fe80008000800 */
[----:B------:R-:W-:Y:S04]  /*0aa0*/  LDS R6, [R2+UR4+0x40] ;  /* 0x0000400402067984 */ /* 0x000fe80008000800 */
[----:B------:R1:W3:Y:S01]  /*0ab0*/  LDS R7, [R2+UR4+0x60] ;  /* 0x0000600402077984 */ /* 0x0002e20008000800 */
[----:B------:R-:W-:Y:S01]  /*0ac0*/  BAR.SYNC.DEFER_BLOCKING 0x0 ;  /* 0x0000000000007b1d */ /* 0x000fe20000010000 */
[----:B-1----:R-:W-:-:S05]  /*0ad0*/  IMAD.WIDE R2, R17, 0x4, R10 ;  /* 0x0000000411027825 */ /* 0x002fca00078e020a */
[----:B---3--:R2:W-:Y:S02]  /*0ae0*/  STS.128 [R27], R4 ;  /* 0x000000041b007388 */ /* 0x0085e40000000c00 */
[----:B------:R-:W-:Y:S01]  /*0af0*/  BAR.SYNC.DEFER_BLOCKING 0x0 ;  /* 0x0000000000007b1d */ /* 0x000fe20000010000 */
[----:B--2---:R-:W-:-:S05]  /*0b00*/  IMAD.WIDE R4, R17, 0x4, R12 ;  /* 0x0000000411047825 */ /* 0x004fca00078e020c */
[----:B------:R-:W1:Y:S02]  /*0b10*/  LDS R9, [R9] ;  /* 0x0000000009097984 */ /* 0x000e640000000800 */
[----:B-1----:R-:W-:-:S04]  /*0b20*/  FFMA R14, R9, R14, 9.9999997473787516356e-06 ;  /* 0x3727c5ac090e7423 */ /* 0x002fc8000000000e */
[----:B------:R-:W1:Y:S01]  /*0b30*/  MUFU.RSQ R15, R14 ;  /* 0x0000000e000f7308 */ /* 0x000e620000001400 */
[----:B------:R-:W-:Y:S06]  /*0b40*/  BAR.SYNC.DEFER_BLOCKING 0x0 ;  /* 0x0000000000007b1d */ /* 0x000fec0000010000 */
[----:B-1----:R1:W-:Y:S01]  /*0b50*/  @P0 STG.E desc[UR6][R2.64], R15 ;  /* 0x0000000f02000986 */ /* 0x0023e2000c101906 */
[----:B------:R-:W-:Y:S05]  /*0b60*/  @!P0 EXIT ;  /* 0x000000000000894d */ /* 0x000fea0003800000 */
[----:B-1----:R-:W-:-:S05]  /*0b70*/  FMUL R3, R8, 0.0625 ;  /* 0x3d80000008037820 */ /* 0x002fca0000400000 */
[----:B------:R-:W-:Y:S01]  /*0b80*/  STG.E desc[UR6][R4.64], R3 ;  /* 0x0000000304007986 */ /* 0x000fe2000c101906 */
[----:B------:R-:W-:Y:S05]  /*0b90*/  EXIT ;  /* 0x000000000000794d */ /* 0x000fea0003800000 */
.L_x_0:
[----:B------:R-:W-:-:S00]  /*0ba0*/  BRA `(.L_x_0) ;  /* 0xfffffffc00fc7947 */ /* 0x000fc0000383ffff */
[----:B------:R-:W-:-:S00]  /*0bb0*/  NOP ;  /* 0x0000000000007918 */ /* 0x000fc00000000000 */
        /* <DEDUP_REMOVED lines=12> */
.L_x_1:


//--------------------- .nv.global.init           --------------------------
	.section	.nv.global.init,"aw",@progbits
.nv.global.init:
	.type		_$_str,@object
	.size		_$_str,(.L_0 - _$_str)
_$_str:
        /*0000*/ 	.byte	0x5f, 0x5f, 0x43, 0x55, 0x44, 0x41, 0x5f, 0x46, 0x54, 0x5a, 0x00
.L_0:


//--------------------- .nv.shared.triton_per_fused__native_batch_norm_legit_4 --------------------------
	.section	.nv.shared.triton_per_fused__native_batch_norm_legit_4,"aw",@nobits
	.sectionflags	@""
	.align	16
	.zero		1024


//--------------------- .nv.constant0.triton_per_fused__native_batch_norm_legit_4 --------------------------
	.section	.nv.constant0.triton_per_fused__native_batch_norm_legit_4,"a",@progbits
	.sectionflags	@""
	.align	4
.nv.constant0.triton_per_fused__native_batch_norm_legit_4:
	.zero		560
